	.headerflags	@"EF_CUDA_TEXMODE_UNIFIED EF_CUDA_64BIT_ADDRESS EF_CUDA_ACCELERATORS EF_CUDA_SM90 EF_CUDA_VIRTUAL_SM(EF_CUDA_SM90)"
	.elftype	@"ET_EXEC"


//--------------------- .nv.info                  --------------------------
	.section	.nv.info,"",@"SHT_CUDA_INFO"
	.align	4


	//----- nvinfo : EIATTR_REGCOUNT
	.align		4
        /*0000*/ 	.byte	0x04, 0x2f
        /*0002*/ 	.short	(.L_1 - .L_0)
	.align		4
.L_0:
        /*0004*/ 	.word	index@(triton_poi_fused_cat_43)
        /*0008*/ 	.word	0x00000014


	//----- nvinfo : EIATTR_MIN_STACK_SIZE
	.align		4
.L_1:
        /*000c*/ 	.byte	0x04, 0x12
        /*000e*/ 	.short	(.L_3 - .L_2)
	.align		4
.L_2:
        /*0010*/ 	.word	index@(triton_poi_fused_cat_43)
        /*0014*/ 	.word	0x00000000


	//----- nvinfo : EIATTR_FRAME_SIZE
	.align		4
.L_3:
        /*0018*/ 	.byte	0x04, 0x11
        /*001a*/ 	.short	(.L_5 - .L_4)
	.align		4
.L_4:
        /*001c*/ 	.word	index@(triton_poi_fused_cat_43)
        /*0020*/ 	.word	0x00000000


	//----- nvinfo : EIATTR_MIN_STACK_SIZE
	.align		4
.L_5:
        /*0024*/ 	.byte	0x04, 0x12
        /*0026*/ 	.short	(.L_7 - .L_6)
	.align		4
.L_6:
        /*0028*/ 	.word	index@(triton_poi_fused_cat_43)
        /*002c*/ 	.word	0x00000000
.L_7:


//--------------------- .nv.info.triton_poi_fused_cat_43 --------------------------
	.section	.nv.info.triton_poi_fused_cat_43,"",@"SHT_CUDA_INFO"
	.sectionflags	@""
	.align	4


	//----- nvinfo : EIATTR_CUDA_API_VERSION
	.align		4
        /*0000*/ 	.byte	0x04, 0x37
        /*0002*/ 	.short	(.L_9 - .L_8)
.L_8:
        /*0004*/ 	.word	0x0000007c


	//----- nvinfo : EIATTR_KPARAM_INFO
	.align		4
.L_9:
        /*0008*/ 	.byte	0x04, 0x17
        /*000a*/ 	.short	(.L_11 - .L_10)
.L_10:
        /*000c*/ 	.word	0x00000000
        /*0010*/ 	.short	0x0004
        /*0012*/ 	.short	0x0020
        /*0014*/ 	.byte	0x00, 0xf0, 0x11, 0x00


	//----- nvinfo : EIATTR_KPARAM_INFO
	.align		4
.L_11:
        /*0018*/ 	.byte	0x04, 0x17
        /*001a*/ 	.short	(.L_13 - .L_12)
.L_12:
        /*001c*/ 	.word	0x00000000
        /*0020*/ 	.short	0x0003
        /*0022*/ 	.short	0x0018
        /*0024*/ 	.byte	0x00, 0xf4, 0x21, 0x00


	//----- nvinfo : EIATTR_KPARAM_INFO
	.align		4
.L_13:
        /*0028*/ 	.byte	0x04, 0x17
        /*002a*/ 	.short	(.L_15 - .L_14)
.L_14:
        /*002c*/ 	.word	0x00000000
        /*0030*/ 	.short	0x0002
        /*0032*/ 	.short	0x0010
        /*0034*/ 	.byte	0x00, 0xf4, 0x21, 0x00


	//----- nvinfo : EIATTR_KPARAM_INFO
	.align		4
.L_15:
        /*0038*/ 	.byte	0x04, 0x17
        /*003a*/ 	.short	(.L_17 - .L_16)
.L_16:
        /*003c*/ 	.word	0x00000000
        /*0040*/ 	.short	0x0001
        /*0042*/ 	.short	0x0008
        /*0044*/ 	.byte	0x00, 0xf4, 0x21, 0x00


	//----- nvinfo : EIATTR_KPARAM_INFO
	.align		4
.L_17:
        /*0048*/ 	.byte	0x04, 0x17
        /*004a*/ 	.short	(.L_19 - .L_18)
.L_18:
        /*004c*/ 	.word	0x00000000
        /*0050*/ 	.short	0x0000
        /*0052*/ 	.short	0x0000
        /*0054*/ 	.byte	0x00, 0xf4, 0x21, 0x00


	//----- nvinfo : EIATTR_SPARSE_MMA_MASK
	.align		4
.L_19:
        /*0058*/ 	.byte	0x03, 0x50
        /*005a*/ 	.short	0x0000


	//----- nvinfo : EIATTR_MAXREG_COUNT
	.align		4
        /*005c*/ 	.byte	0x03, 0x1b
        /*005e*/ 	.short	0x00ff


	//----- nvinfo : EIATTR_EXIT_INSTR_OFFSETS
	.align		4
        /*0060*/ 	.byte	0x04, 0x1c
        /*0062*/ 	.short	(.L_21 - .L_20)


	//   ....[0]....
.L_20:
        /*0064*/ 	.word	0x000004d0


	//----- nvinfo : EIATTR_REQNTID
	.align		4
.L_21:
        /*0068*/ 	.byte	0x04, 0x10
        /*006a*/ 	.short	(.L_23 - .L_22)
.L_22:
        /*006c*/ 	.word	0x00000080
        /*0070*/ 	.word	0x00000001
        /*0074*/ 	.word	0x00000001


	//----- nvinfo : EIATTR_CBANK_PARAM_SIZE
	.align		4
.L_23:
        /*0078*/ 	.byte	0x03, 0x19
        /*007a*/ 	.short	0x0024


	//----- nvinfo : EIATTR_PARAM_CBANK
	.align		4
        /*007c*/ 	.byte	0x04, 0x0a
        /*007e*/ 	.short	(.L_25 - .L_24)
	.align		4
.L_24:
        /*0080*/ 	.word	index@(.nv.constant0.triton_poi_fused_cat_43)
        /*0084*/ 	.short	0x0210
        /*0086*/ 	.short	0x0024


	//----- nvinfo : EIATTR_SW_WAR
	.align		4
.L_25:
        /*0088*/ 	.byte	0x04, 0x36
        /*008a*/ 	.short	(.L_27 - .L_26)
.L_26:
        /*008c*/ 	.word	0x00000008
.L_27:


//--------------------- .nv.callgraph             --------------------------
	.section	.nv.callgraph,"",@"SHT_CUDA_CALLGRAPH"
	.align	4
	.sectionentsize	8
	.align		4
        /*0000*/ 	.word	0x00000000
	.align		4
        /*0004*/ 	.word	0xffffffff
	.align		4
        /*0008*/ 	.word	0x00000000
	.align		4
        /*000c*/ 	.word	0xfffffffe
	.align		4
        /*0010*/ 	.word	0x00000000
	.align		4
        /*0014*/ 	.word	0xfffffffd
	.align		4
        /*0018*/ 	.word	0x00000000
	.align		4
        /*001c*/ 	.word	0xfffffffc


//--------------------- .text.triton_poi_fused_cat_43 --------------------------
	.section	.text.triton_poi_fused_cat_43,"ax",@progbits
	.align	128
        .global         triton_poi_fused_cat_43
        .type           triton_poi_fused_cat_43,@function
        .size           triton_poi_fused_cat_43,(.L_x_1 - triton_poi_fused_cat_43)
        .other          triton_poi_fused_cat_43,@"STO_CUDA_ENTRY STV_DEFAULT"
triton_poi_fused_cat_43:
.text.triton_poi_fused_cat_43:
[----:B------:R-:W-:Y:S01]  /*0000*/  LDC R1, c[0x0][0x28] ;  /* 0x00000a00ff017b82 */ /* 0x000fe20000000800 */
[----:B------:R-:W1:Y:S07]  /*0010*/  S2R R0, SR_TID.X ;  /* 0x0000000000007919 */ /* 0x000e6e0000002100 */
[----:B------:R-:W2:Y:S01]  /*0020*/  LDC.64 R2, c[0x0][0x218] ;  /* 0x00008600ff027b82 */ /* 0x000ea20000000a00 */
[----:B------:R-:W-:Y:S01]  /*0030*/  ULDC.64 UR4, c[0x0][0x208] ;  /* 0x0000820000047ab9 */ /* 0x000fe20000000a00 */
[----:B------:R-:W-:Y:S01]  /*0040*/  ULDC.64 UR6, c[0x0][0x220] ;  /* 0x0000880000067ab9 */ /* 0x000fe20000000a00 */
[----:B------:R-:W3:Y:S01]  /*0050*/  S2R R7, SR_CTAID.X ;  /* 0x0000000000077919 */ /* 0x000ee20000002500 */
[----:B-1----:R-:W-:-:S05]  /*0060*/  IMAD.SHL.U32 R0, R0, 0x2, RZ ;  /* 0x0000000200007824 */ /* 0x002fca00078e00ff */
[----:B------:R-:W-:-:S05]  /*0070*/  LOP3.LUT R0, R0, 0xfe, RZ, 0xc0, !PT ;  /* 0x000000fe00007812 */ /* 0x000fca00078ec0ff */
[----:B---3--:R-:W-:Y:S01]  /*0080*/  IMAD R0, R7, 0x100, R0 ;  /* 0x0000010007007824 */ /* 0x008fe200078e0200 */
[----:B------:R-:W-:-:S04]  /*0090*/  SHF.R.S32.HI R7, RZ, 0x17, R7 ;  /* 0x00000017ff077819 */ /* 0x000fc80000011407 */
[----:B------:R-:W-:Y:S02]  /*00a0*/  SHF.R.S32.HI R5, RZ, 0x1f, R0 ;  /* 0x0000001fff057819 */ /* 0x000fe40000011400 */
[----:B------:R-:W-:Y:S02]  /*00b0*/  SGXT R7, R7, 0x1 ;  /* 0x000000010707781a */ /* 0x000fe40000000200 */
[-C--:B------:R-:W-:Y:S02]  /*00c0*/  LEA.HI R4, R5, R0.reuse, RZ, 0x9 ;  /* 0x0000000005047211 */ /* 0x080fe400078f48ff */
[----:B------:R-:W-:Y:S02]  /*00d0*/  LEA.HI R6, R7, R0, RZ, 0xb ;  /* 0x0000000007067211 */ /* 0x000fe400078f58ff */
[----:B------:R-:W-:Y:S02]  /*00e0*/  LOP3.LUT R9, R4, 0xfffffe00, RZ, 0xc0, !PT ;  /* 0xfffffe0004097812 */ /* 0x000fe400078ec0ff */
[----:B------:R-:W-:-:S02]  /*00f0*/  SHF.R.S32.HI R5, RZ, 0x9, R4 ;  /* 0x00000009ff057819 */ /* 0x000fc40000011404 */
[----:B------:R-:W-:Y:S01]  /*0100*/  SHF.R.S32.HI R6, RZ, 0xb, R6 ;  /* 0x0000000bff067819 */ /* 0x000fe20000011406 */
[----:B------:R-:W-:Y:S01]  /*0110*/  IMAD.IADD R4, R0, 0x1, -R9 ;  /* 0x0000000100047824 */ /* 0x000fe200078e0a09 */
[----:B------:R-:W-:-:S04]  /*0120*/  LEA.HI R8, R5, R5, RZ, 0x2 ;  /* 0x0000000505087211 */ /* 0x000fc800078f10ff */
[----:B------:R-:W-:Y:S02]  /*0130*/  LOP3.LUT R10, R8, 0xfffffffc, RZ, 0xc0, !PT ;  /* 0xfffffffc080a7812 */ /* 0x000fe400078ec0ff */
[----:B------:R-:W-:Y:S02]  /*0140*/  ISETP.GT.AND P1, PT, R4, 0xff, PT ;  /* 0x000000ff0400780c */ /* 0x000fe40003f24270 */
[----:B------:R-:W-:Y:S01]  /*0150*/  LEA.HI R8, R6, R6, RZ, 0x2 ;  /* 0x0000000606087211 */ /* 0x000fe200078f10ff */
[----:B------:R-:W-:-:S03]  /*0160*/  IMAD.IADD R15, R5, 0x1, -R10 ;  /* 0x00000001050f7824 */ /* 0x000fc600078e0a0a */
[----:B------:R-:W-:Y:S02]  /*0170*/  LOP3.LUT R11, R8, 0xfffffffc, RZ, 0xc0, !PT ;  /* 0xfffffffc080b7812 */ /* 0x000fe400078ec0ff */
[----:B------:R-:W-:Y:S01]  /*0180*/  CS2R R8, SRZ ;  /* 0x0000000000087805 */ /* 0x000fe2000001ff00 */
[----:B--2---:R-:W-:-:S04]  /*0190*/  IMAD.WIDE R14, R15, 0x8, R2 ;  /* 0x000000080f0e7825 */ /* 0x004fc800078e0202 */
[----:B------:R-:W-:Y:S01]  /*01a0*/  IMAD.IADD R13, R6, 0x1, -R11 ;  /* 0x00000001060d7824 */ /* 0x000fe200078e0a0b */
[----:B------:R-:W-:Y:S01]  /*01b0*/  CS2R R10, SRZ ;  /* 0x00000000000a7805 */ /* 0x000fe2000001ff00 */
[----:B------:R-:W2:Y:S02]  /*01c0*/  @P1 LDG.E.EL.64 R8, desc[UR4][R14.64] ;  /* 0x000000040e081981 */ /* 0x000ea4000c2e1b00 */
[----:B------:R-:W-:Y:S02]  /*01d0*/  IMAD.WIDE R12, R13, 0x8, R2 ;  /* 0x000000080d0c7825 */ /* 0x000fe400078e0202 */
[----:B------:R-:W1:Y:S03]  /*01e0*/  LDC.64 R2, c[0x0][0x210] ;  /* 0x00008400ff027b82 */ /* 0x000e660000000a00 */
[----:B------:R-:W3:Y:S01]  /*01f0*/  @P1 LDG.E.EL.64 R10, desc[UR4][R12.64] ;  /* 0x000000040c0a1981 */ /* 0x000ee2000c2e1b00 */
[----:B------:R-:W-:Y:S01]  /*0200*/  LEA.HI R7, R7, R0, RZ, 0xd ;  /* 0x0000000007077211 */ /* 0x000fe200078f68ff */
[----:B------:R-:W-:-:S04]  /*0210*/  IMAD R5, R5, 0x100, R4 ;  /* 0x0000010005057824 */ /* 0x000fc800078e0204 */
[----:B-1----:R-:W-:Y:S01]  /*0220*/  IMAD.WIDE R2, R5, 0x4, R2 ;  /* 0x0000000405027825 */ /* 0x002fe200078e0202 */
[----:B--2---:R-:W-:Y:S02]  /*0230*/  SEL R6, R9, RZ, P1 ;  /* 0x000000ff09067207 */ /* 0x004fe40000800000 */
[----:B------:R-:W-:Y:S02]  /*0240*/  SEL R8, R8, RZ, P1 ;  /* 0x000000ff08087207 */ /* 0x000fe40000800000 */
[----:B------:R-:W-:Y:S02]  /*0250*/  SHF.R.U32.HI R9, RZ, 0x1e, R6 ;  /* 0x0000001eff097819 */ /* 0x000fe40000011606 */
[----:B---3--:R-:W-:Y:S02]  /*0260*/  SEL R16, R11, RZ, P1 ;  /* 0x000000ff0b107207 */ /* 0x008fe40000800000 */
[----:B------:R-:W-:Y:S02]  /*0270*/  LOP3.LUT R9, R9, 0x2, RZ, 0xc0, !PT ;  /* 0x0000000209097812 */ /* 0x000fe400078ec0ff */
[----:B------:R-:W-:-:S02]  /*0280*/  SHF.R.U32.HI R11, RZ, 0x1e, R16 ;  /* 0x0000001eff0b7819 */ /* 0x000fc40000011610 */
[----:B------:R-:W-:Y:S02]  /*0290*/  IADD3 R9, P0, R9, R8, RZ ;  /* 0x0000000809097210 */ /* 0x000fe40007f1e0ff */
[----:B------:R-:W-:Y:S02]  /*02a0*/  SEL R17, R10, RZ, P1 ;  /* 0x000000ff0a117207 */ /* 0x000fe40000800000 */
[----:B------:R-:W-:Y:S01]  /*02b0*/  LOP3.LUT R10, R11, 0x2, RZ, 0xc0, !PT ;  /* 0x000000020b0a7812 */ /* 0x000fe200078ec0ff */
[----:B------:R-:W-:Y:S01]  /*02c0*/  IMAD.X R8, RZ, RZ, R6, P0 ;  /* 0x000000ffff087224 */ /* 0x000fe200000e0606 */
[C---:B------:R-:W-:Y:S02]  /*02d0*/  LEA R6, P2, R9.reuse, UR6, 0xa ;  /* 0x0000000609067c11 */ /* 0x040fe4000f8450ff */
[----:B------:R-:W-:Y:S02]  /*02e0*/  IADD3 R10, P0, R10, R17, RZ ;  /* 0x000000110a0a7210 */ /* 0x000fe40007f1e0ff */
[----:B------:R-:W-:-:S02]  /*02f0*/  LEA.HI.X R9, R9, UR7, R8, 0xa, P2 ;  /* 0x0000000709097c11 */ /* 0x000fc400090f5408 */
[----:B------:R-:W-:Y:S01]  /*0300*/  SHF.R.S32.HI R8, RZ, 0xd, R7 ;  /* 0x0000000dff087819 */ /* 0x000fe20000011407 */
[----:B------:R-:W-:Y:S01]  /*0310*/  IMAD.X R16, RZ, RZ, R16, P0 ;  /* 0x000000ffff107224 */ /* 0x000fe200000e0610 */
[----:B------:R-:W-:-:S04]  /*0320*/  LEA R6, P0, R10, R6, 0xb ;  /* 0x000000060a067211 */ /* 0x000fc800078058ff */
[----:B------:R-:W-:Y:S01]  /*0330*/  LEA.HI.X R7, R10, R9, R16, 0xb, P0 ;  /* 0x000000090a077211 */ /* 0x000fe200000f5c10 */
[----:B------:R-:W-:Y:S01]  /*0340*/  IMAD.SHL.U32 R9, R8, 0x400, RZ ;  /* 0x0000040008097824 */ /* 0x000fe200078e00ff */
[----:B------:R-:W-:Y:S02]  /*0350*/  ISETP.GE.AND P0, PT, R4, 0x100, PT ;  /* 0x000001000400780c */ /* 0x000fe40003f06270 */
[----:B------:R-:W-:Y:S01]  /*0360*/  CS2R R10, SRZ ;  /* 0x00000000000a7805 */ /* 0x000fe2000001ff00 */
[----:B------:R-:W-:Y:S01]  /*0370*/  IMAD.WIDE R6, R9, 0x4, R6 ;  /* 0x0000000409067825 */ /* 0x000fe200078e0206 */
[----:B------:R-:W-:-:S03]  /*0380*/  CS2R R8, SRZ ;  /* 0x0000000000087805 */ /* 0x000fc6000001ff00 */
[----:B------:R-:W-:Y:S02]  /*0390*/  IMAD.WIDE R6, R4, 0x4, R6 ;  /* 0x0000000404067825 */ /* 0x000fe400078e0206 */
[----:B------:R-:W1:Y:S04]  /*03a0*/  LDC.64 R4, c[0x0][0x228] ;  /* 0x00008a00ff047b82 */ /* 0x000e680000000a00 */
[----:B------:R1:W2:Y:S04]  /*03b0*/  @!P0 LDG.E.EL.64 R8, desc[UR4][R2.64] ;  /* 0x0000000402088981 */ /* 0x0002a8000c2e1b00 */
[----:B------:R-:W3:Y:S01]  /*03c0*/  @P1 LDG.E.EL.64 R10, desc[UR4][R6.64+-0x400] ;  /* 0xfffc0004060a1981 */ /* 0x000ee2000c2e1b00 */
[----:B-1----:R-:W-:Y:S01]  /*03d0*/  IMAD.WIDE R2, R0, 0x4, R4 ;  /* 0x0000000400027825 */ /* 0x002fe200078e0204 */
[----:B--2---:R-:W-:-:S02]  /*03e0*/  SEL R8, R8, RZ, !P0 ;  /* 0x000000ff08087207 */ /* 0x004fc40004000000 */
[----:B------:R-:W-:Y:S02]  /*03f0*/  SEL R9, R9, RZ, !P0 ;  /* 0x000000ff09097207 */ /* 0x000fe40004000000 */
[----:B---3--:R-:W-:Y:S02]  /*0400*/  SEL R13, R10, RZ, P1 ;  /* 0x000000ff0a0d7207 */ /* 0x008fe40000800000 */
[----:B------:R-:W-:Y:S02]  /*0410*/  SEL R10, R11, RZ, P1 ;  /* 0x000000ff0b0a7207 */ /* 0x000fe40000800000 */
[----:B------:R-:W-:Y:S02]  /*0420*/  FSETP.GT.AND P1, PT, R8, RZ, PT ;  /* 0x000000ff0800720b */ /* 0x000fe40003f24000 */
[----:B------:R-:W-:Y:S02]  /*0430*/  FSETP.GT.AND P2, PT, R9, RZ, PT ;  /* 0x000000ff0900720b */ /* 0x000fe40003f44000 */
[----:B------:R-:W-:-:S02]  /*0440*/  FSETP.GT.AND P3, PT, R13, RZ, PT ;  /* 0x000000ff0d00720b */ /* 0x000fc40003f64000 */
[----:B------:R-:W-:-:S07]  /*0450*/  FSETP.GT.AND P4, PT, R10, RZ, PT ;  /* 0x000000ff0a00720b */ /* 0x000fce0003f84000 */
[----:B------:R-:W-:Y:S02]  /*0460*/  @!P1 FMUL R8, R8, 0.10000000149011611938 ;  /* 0x3dcccccd08089820 */ /* 0x000fe40000400000 */
[----:B------:R-:W-:Y:S02]  /*0470*/  @!P2 FMUL R9, R9, 0.10000000149011611938 ;  /* 0x3dcccccd0909a820 */ /* 0x000fe40000400000 */
[----:B------:R-:W-:Y:S02]  /*0480*/  @!P3 FMUL R13, R13, 0.10000000149011611938 ;  /* 0x3dcccccd0d0db820 */ /* 0x000fe40000400000 */
[----:B------:R-:W-:-:S03]  /*0490*/  @!P4 FMUL R10, R10, 0.10000000149011611938 ;  /* 0x3dcccccd0a0ac820 */ /* 0x000fc60000400000 */
[----:B------:R-:W-:Y:S02]  /*04a0*/  FSEL R8, R8, R13, !P0 ;  /* 0x0000000d08087208 */ /* 0x000fe40004000000 */
[----:B------:R-:W-:-:S05]  /*04b0*/  FSEL R9, R9, R10, !P0 ;  /* 0x0000000a09097208 */ /* 0x000fca0004000000 */
[----:B------:R-:W-:Y:S01]  /*04c0*/  STG.E.64 desc[UR4][R2.64], R8 ;  /* 0x0000000802007986 */ /* 0x000fe2000c101b04 */
[----:B------:R-:W-:Y:S05]  /*04d0*/  EXIT ;  /* 0x000000000000794d */ /* 0x000fea0003800000 */
.L_x_0:
[----:B------:R-:W-:-:S00]  /*04e0*/  BRA `(.L_x_0) ;  /* 0xfffffffc00fc7947 */ /* 0x000fc0000383ffff */
[----:B------:R-:W-:-:S00]  /*04f0*/  NOP ;  /* 0x0000000000007918 */ /* 0x000fc00000000000 */
        /* <DEDUP_REMOVED lines=8> */
.L_x_1:


//--------------------- .nv.constant0.triton_poi_fused_cat_43 --------------------------
	.section	.nv.constant0.triton_poi_fused_cat_43,"a",@progbits
	.sectionflags	@""
	.align	4
.nv.constant0.triton_poi_fused_cat_43:
	.zero		564
